//
// Generated by NVIDIA NVVM Compiler
//
// Compiler Build ID: CL-36424714
// Cuda compilation tools, release 13.0, V13.0.88
// Based on NVVM 20.0.0
//

.version 9.0
.target sm_100
.address_size 64

	// .globl	kernel_sbox_encrypt
// _ZZ19kernel_sbox_encryptE4sbox has been demoted

.visible .entry kernel_sbox_encrypt(
	.param .u64 .ptr .align 1 kernel_sbox_encrypt_param_0,
	.param .u64 .ptr .align 1 kernel_sbox_encrypt_param_1,
	.param .u64 .ptr .align 1 kernel_sbox_encrypt_param_2,
	.param .u64 .ptr .align 1 kernel_sbox_encrypt_param_3,
	.param .u64 .ptr .align 1 kernel_sbox_encrypt_param_4
)
{
	.reg .b32 	%r<38>;
	.reg .b64 	%rd<18>;
	// demoted variable
	.shared .align 4 .b8 _ZZ19kernel_sbox_encryptE4sbox[1024];
	ld.param.u64 	%rd3, [kernel_sbox_encrypt_param_0];
	ld.param.u64 	%rd4, [kernel_sbox_encrypt_param_1];
	ld.param.u64 	%rd5, [kernel_sbox_encrypt_param_2];
	ld.param.u64 	%rd6, [kernel_sbox_encrypt_param_3];
	ld.param.u64 	%rd7, [kernel_sbox_encrypt_param_4];
	cvta.to.global.u64 	%rd8, %rd7;
	cvta.to.global.u64 	%rd9, %rd4;
	cvta.to.global.u64 	%rd10, %rd5;
	cvta.to.global.u64 	%rd11, %rd3;
	cvta.to.global.u64 	%rd12, %rd6;
	mov.u32 	%r1, %ctaid.x;
	mov.u32 	%r2, %ntid.x;
	mov.u32 	%r3, %tid.x;
	mad.lo.s32 	%r4, %r1, %r2, %r3;
	mul.wide.s32 	%rd13, %r4, 4;
	add.s64 	%rd14, %rd12, %rd13;
	ld.global.u32 	%r5, [%rd14];
	shl.b32 	%r6, %r4, 2;
	mov.u32 	%r7, _ZZ19kernel_sbox_encryptE4sbox;
	add.s32 	%r8, %r7, %r6;
	st.shared.u32 	[%r8], %r5;
	ld.global.u32 	%r9, [%rd14+128];
	st.shared.u32 	[%r8+128], %r9;
	ld.global.u32 	%r10, [%rd14+256];
	st.shared.u32 	[%r8+256], %r10;
	ld.global.u32 	%r11, [%rd14+384];
	st.shared.u32 	[%r8+384], %r11;
	ld.global.u32 	%r12, [%rd14+512];
	st.shared.u32 	[%r8+512], %r12;
	ld.global.u32 	%r13, [%rd14+640];
	st.shared.u32 	[%r8+640], %r13;
	ld.global.u32 	%r14, [%rd14+768];
	st.shared.u32 	[%r8+768], %r14;
	ld.global.u32 	%r15, [%rd14+896];
	st.shared.u32 	[%r8+896], %r15;
	// begin inline asm
	mov.u64 	%rd1, %clock64;
	// end inline asm
	add.s64 	%rd15, %rd11, %rd13;
	ld.global.u32 	%r16, [%rd15];
	shl.b32 	%r17, %r16, 2;
	and.b32  	%r18, %r17, 1020;
	add.s32 	%r19, %r7, %r18;
	ld.shared.u32 	%r20, [%r19];
	shr.u32 	%r21, %r16, 6;
	and.b32  	%r22, %r21, 1020;
	add.s32 	%r23, %r7, %r22;
	ld.shared.u32 	%r24, [%r23];
	xor.b32  	%r25, %r24, %r20;
	shr.u32 	%r26, %r16, 14;
	and.b32  	%r27, %r26, 1020;
	add.s32 	%r28, %r7, %r27;
	ld.shared.u32 	%r29, [%r28];
	xor.b32  	%r30, %r25, %r29;
	shr.u32 	%r31, %r16, 22;
	and.b32  	%r32, %r31, 1020;
	add.s32 	%r33, %r7, %r32;
	ld.shared.u32 	%r34, [%r33];
	xor.b32  	%r35, %r30, %r34;
	ld.global.u32 	%r36, [%rd10];
	xor.b32  	%r37, %r35, %r36;
	add.s64 	%rd16, %rd9, %rd13;
	st.global.u32 	[%rd16], %r37;
	bar.warp.sync 	-1;
	// begin inline asm
	mov.u64 	%rd2, %clock64;
	// end inline asm
	sub.s64 	%rd17, %rd2, %rd1;
	st.global.u32 	[%rd8], %rd17;
	ret;

}


// ===== COMPILED SASS (sm_100) =====

	.target	sm_100

	.elftype	@"ET_EXEC"


//--------------------- .note.nv.tkinfo           --------------------------
	.section	.note.nv.tkinfo,"",@"SHT_NOTE"
	.sectionflags	@"SHF_NOTE_NV_TKINFO"
	.tkinfo
        /*0018*/ 	.word	0x00000002
        /*0030*/ 	.string	""
        /*0030*/ 	.string	"ptxas"
        /*0030*/ 	.string	"Cuda compilation tools, release 13.0, V13.0.88"
        /*0030*/ 	.string	"Build cuda_13.0.r13.0/compiler.36424714_0"
        /*0030*/ 	.string	"-arch sm_100 -m 64 "



//--------------------- .note.nv.cuinfo           --------------------------
	.section	.note.nv.cuinfo,"",@"SHT_NOTE"
	.sectionflags	@"SHF_NOTE_NV_CUINFO"
        /*0018*/ 	.short	0x0002
        /*001a*/ 	.short	0x0064
        /*001c*/ 	.short	0x0082
	.zero		2


//--------------------- .nv.info                  --------------------------
	.section	.nv.info,"",@"SHT_CUDA_INFO"
	.align	4


	//----- nvinfo : EIATTR_REGCOUNT
	.align		4
        /*0000*/ 	.byte	0x04, 0x2f
        /*0002*/ 	.short	(.L_1 - .L_0)
	.align		4
.L_0:
        /*0004*/ 	.word	index@(kernel_sbox_encrypt)
        /*0008*/ 	.word	0x00000015


	//----- nvinfo : EIATTR_FRAME_SIZE
	.align		4
.L_1:
        /*000c*/ 	.byte	0x04, 0x11
        /*000e*/ 	.short	(.L_3 - .L_2)
	.align		4
.L_2:
        /*0010*/ 	.word	index@(kernel_sbox_encrypt)
        /*0014*/ 	.word	0x00000000


	//----- nvinfo : EIATTR_MIN_STACK_SIZE
	.align		4
.L_3:
        /*0018*/ 	.byte	0x04, 0x12
        /*001a*/ 	.short	(.L_5 - .L_4)
	.align		4
.L_4:
        /*001c*/ 	.word	index@(kernel_sbox_encrypt)
        /*0020*/ 	.word	0x00000000
.L_5:


//--------------------- .nv.compat                --------------------------
	.section	.nv.compat,"",@"SHT_CUDA_COMPAT_INFO"
	.align	4
        /*0000*/ 	.byte	0x02, 0x09, 0x00, 0x00, 0x02, 0x02, 0x01, 0x00, 0x02, 0x05, 0x05, 0x00, 0x03, 0x07, 0x01, 0x01
        /*0010*/ 	.byte	0x02, 0x03, 0x00, 0x00, 0x02, 0x06, 0x01, 0x00, 0x04, 0x0b, 0x08, 0x00, 0x09, 0x00, 0x00, 0x00
        /*0020*/ 	.byte	0x00, 0x00, 0x00, 0x00


//--------------------- .nv.info.kernel_sbox_encrypt --------------------------
	.section	.nv.info.kernel_sbox_encrypt,"",@"SHT_CUDA_INFO"
	.sectionflags	@""
	.align	4


	//----- nvinfo : EIATTR_CUDA_API_VERSION
	.align		4
        /*0000*/ 	.byte	0x04, 0x37
        /*0002*/ 	.short	(.L_7 - .L_6)
.L_6:
        /*0004*/ 	.word	0x00000082


	//----- nvinfo : EIATTR_KPARAM_INFO
	.align		4
.L_7:
        /*0008*/ 	.byte	0x04, 0x17
        /*000a*/ 	.short	(.L_9 - .L_8)
.L_8:
        /*000c*/ 	.word	0x00000000
        /*0010*/ 	.short	0x0004
        /*0012*/ 	.short	0x0020
        /*0014*/ 	.byte	0x00, 0xf5, 0x21, 0x00


	//----- nvinfo : EIATTR_KPARAM_INFO
	.align		4
.L_9:
        /*0018*/ 	.byte	0x04, 0x17
        /*001a*/ 	.short	(.L_11 - .L_10)
.L_10:
        /*001c*/ 	.word	0x00000000
        /*0020*/ 	.short	0x0003
        /*0022*/ 	.short	0x0018
        /*0024*/ 	.byte	0x00, 0xf5, 0x21, 0x00


	//----- nvinfo : EIATTR_KPARAM_INFO
	.align		4
.L_11:
        /*0028*/ 	.byte	0x04, 0x17
        /*002a*/ 	.short	(.L_13 - .L_12)
.L_12:
        /*002c*/ 	.word	0x00000000
        /*0030*/ 	.short	0x0002
        /*0032*/ 	.short	0x0010
        /*0034*/ 	.byte	0x00, 0xf5, 0x21, 0x00


	//----- nvinfo : EIATTR_KPARAM_INFO
	.align		4
.L_13:
        /*0038*/ 	.byte	0x04, 0x17
        /*003a*/ 	.short	(.L_15 - .L_14)
.L_14:
        /*003c*/ 	.word	0x00000000
        /*0040*/ 	.short	0x0001
        /*0042*/ 	.short	0x0008
        /*0044*/ 	.byte	0x00, 0xf5, 0x21, 0x00


	//----- nvinfo : EIATTR_KPARAM_INFO
	.align		4
.L_15:
        /*0048*/ 	.byte	0x04, 0x17
        /*004a*/ 	.short	(.L_17 - .L_16)
.L_16:
        /*004c*/ 	.word	0x00000000
        /*0050*/ 	.short	0x0000
        /*0052*/ 	.short	0x0000
        /*0054*/ 	.byte	0x00, 0xf5, 0x21, 0x00


	//----- nvinfo : EIATTR_SPARSE_MMA_MASK
	.align		4
.L_17:
        /*0058*/ 	.byte	0x03, 0x50
        /*005a*/ 	.short	0x0000


	//----- nvinfo : EIATTR_MAXREG_COUNT
	.align		4
        /*005c*/ 	.byte	0x03, 0x1b
        /*005e*/ 	.short	0x00ff


	//----- nvinfo : EIATTR_MERCURY_ISA_VERSION
	.align		4
        /*0060*/ 	.byte	0x03, 0x5f
        /*0062*/ 	.short	0x0101


	//----- nvinfo : EIATTR_COOP_GROUP_MASK_REGIDS
	.align		4
        /*0064*/ 	.byte	0x04, 0x29
        /*0066*/ 	.short	(.L_19 - .L_18)


	//   ....[0]....
.L_18:
        /*0068*/ 	.word	0xffffffff


	//----- nvinfo : EIATTR_COOP_GROUP_INSTR_OFFSETS
	.align		4
.L_19:
        /*006c*/ 	.byte	0x04, 0x28
        /*006e*/ 	.short	(.L_21 - .L_20)


	//   ....[0]....
.L_20:
        /*0070*/ 	.word	0x00000340


	//----- nvinfo : EIATTR_VRC_CTA_INIT_COUNT
	.align		4
.L_21:
        /*0074*/ 	.byte	0x02, 0x4a
	.zero		1
	.zero		1


	//----- nvinfo : EIATTR_EXIT_INSTR_OFFSETS
	.align		4
        /*0078*/ 	.byte	0x04, 0x1c
        /*007a*/ 	.short	(.L_23 - .L_22)


	//   ....[0]....
.L_22:
        /*007c*/ 	.word	0x00000390


	//----- nvinfo : EIATTR_CBANK_PARAM_SIZE
	.align		4
.L_23:
        /*0080*/ 	.byte	0x03, 0x19
        /*0082*/ 	.short	0x0028


	//----- nvinfo : EIATTR_PARAM_CBANK
	.align		4
        /*0084*/ 	.byte	0x04, 0x0a
        /*0086*/ 	.short	(.L_25 - .L_24)
	.align		4
.L_24:
        /*0088*/ 	.word	index@(.nv.constant0.kernel_sbox_encrypt)
        /*008c*/ 	.short	0x0380
        /*008e*/ 	.short	0x0028


	//----- nvinfo : EIATTR_SW_WAR
	.align		4
.L_25:
        /*0090*/ 	.byte	0x04, 0x36
        /*0092*/ 	.short	(.L_27 - .L_26)
.L_26:
        /*0094*/ 	.word	0x00000008
.L_27:


//--------------------- .nv.callgraph             --------------------------
	.section	.nv.callgraph,"",@"SHT_CUDA_CALLGRAPH"
	.align	4
	.sectionentsize	8
	.align		4
        /*0000*/ 	.word	0x00000000
	.align		4
        /*0004*/ 	.word	0xffffffff
	.align		4
        /*0008*/ 	.word	0x00000000
	.align		4
        /*000c*/ 	.word	0xfffffffe
	.align		4
        /*0010*/ 	.word	0x00000000
	.align		4
        /*0014*/ 	.word	0xfffffffd
	.align		4
        /*0018*/ 	.word	0x00000000
	.align		4
        /*001c*/ 	.word	0xfffffffc


//--------------------- .text.kernel_sbox_encrypt --------------------------
	.section	.text.kernel_sbox_encrypt,"ax",@progbits
	.align	128
        .global         kernel_sbox_encrypt
        .type           kernel_sbox_encrypt,@function
        .size           kernel_sbox_encrypt,(.L_x_1 - kernel_sbox_encrypt)
        .other          kernel_sbox_encrypt,@"STO_CUDA_ENTRY STV_DEFAULT"
kernel_sbox_encrypt:
.text.kernel_sbox_encrypt:
[----:B------:R-:W-:Y:S01]  /*0000*/  LDC R1, c[0x0][0x37c] ;  /* 0x0000df00ff017b82 */ /* 0x000fe20000000800 */
[----:B------:R-:W0:Y:S07]  /*0010*/  S2R R5, SR_TID.X ;  /* 0x0000000000057919 */ /* 0x000e2e0000002100 */
[----:B------:R-:W0:Y:S01]  /*0020*/  S2UR UR4, SR_CTAID.X ;  /* 0x00000000000479c3 */ /* 0x000e220000002500 */
[----:B------:R-:W1:Y:S07]  /*0030*/  LDCU.64 UR6, c[0x0][0x358] ;  /* 0x00006b00ff0677ac */ /* 0x000e6e0008000a00 */
[----:B------:R-:W0:Y:S08]  /*0040*/  LDC R0, c[0x0][0x360] ;  /* 0x0000d800ff007b82 */ /* 0x000e300000000800 */
[----:B------:R-:W2:Y:S01]  /*0050*/  LDC.64 R2, c[0x0][0x398] ;  /* 0x0000e600ff027b82 */ /* 0x000ea20000000a00 */
[----:B0-----:R-:W-:-:S04]  /*0060*/  IMAD R0, R0, UR4, R5 ;  /* 0x0000000400007c24 */ /* 0x001fc8000f8e0205 */
[----:B--2---:R-:W-:-:S05]  /*0070*/  IMAD.WIDE R2, R0, 0x4, R2 ;  /* 0x0000000400027825 */ /* 0x004fca00078e0202 */
[----:B-1----:R-:W2:Y:S04]  /*0080*/  LDG.E R4, desc[UR6][R2.64] ;  /* 0x0000000602047981 */ /* 0x002ea8000c1e1900 */
[----:B------:R-:W3:Y:S04]  /*0090*/  LDG.E R6, desc[UR6][R2.64+0x80] ;  /* 0x0000800602067981 */ /* 0x000ee8000c1e1900 */
[----:B------:R-:W4:Y:S04]  /*00a0*/  LDG.E R8, desc[UR6][R2.64+0x100] ;  /* 0x0001000602087981 */ /* 0x000f28000c1e1900 */
[----:B------:R-:W5:Y:S04]  /*00b0*/  LDG.E R10, desc[UR6][R2.64+0x180] ;  /* 0x00018006020a7981 */ /* 0x000f68000c1e1900 */
[----:B------:R-:W5:Y:S04]  /*00c0*/  LDG.E R12, desc[UR6][R2.64+0x200] ;  /* 0x00020006020c7981 */ /* 0x000f68000c1e1900 */
[----:B------:R-:W5:Y:S04]  /*00d0*/  LDG.E R14, desc[UR6][R2.64+0x280] ;  /* 0x00028006020e7981 */ /* 0x000f68000c1e1900 */
[----:B------:R-:W5:Y:S04]  /*00e0*/  LDG.E R16, desc[UR6][R2.64+0x300] ;  /* 0x0003000602107981 */ /* 0x000f68000c1e1900 */
[----:B------:R-:W5:Y:S01]  /*00f0*/  LDG.E R18, desc[UR6][R2.64+0x380] ;  /* 0x0003800602127981 */ /* 0x000f62000c1e1900 */
[----:B------:R-:W0:Y:S01]  /*0100*/  S2UR UR5, SR_CgaCtaId ;  /* 0x00000000000579c3 */ /* 0x000e220000008800 */
[----:B------:R-:W-:-:S02]  /*0110*/  UMOV UR4, 0x400 ;  /* 0x0000040000047882 */ /* 0x000fc40000000000 */
[----:B0-----:R-:W-:-:S06]  /*0120*/  ULEA UR4, UR5, UR4, 0x18 ;  /* 0x0000000405047291 */ /* 0x001fcc000f8ec0ff */
[----:B------:R-:W-:-:S05]  /*0130*/  LEA R5, R0, UR4, 0x2 ;  /* 0x0000000400057c11 */ /* 0x000fca000f8e10ff */
[----:B--2---:R-:W-:Y:S04]  /*0140*/  STS [R5], R4 ;  /* 0x0000000405007388 */ /* 0x004fe80000000800 */
[----:B---3--:R-:W-:Y:S04]  /*0150*/  STS [R5+0x80], R6 ;  /* 0x0000800605007388 */ /* 0x008fe80000000800 */
[----:B----4-:R-:W-:Y:S04]  /*0160*/  STS [R5+0x100], R8 ;  /* 0x0001000805007388 */ /* 0x010fe80000000800 */
[----:B-----5:R-:W-:Y:S04]  /*0170*/  STS [R5+0x180], R10 ;  /* 0x0001800a05007388 */ /* 0x020fe80000000800 */
[----:B------:R-:W-:Y:S04]  /*0180*/  STS [R5+0x200], R12 ;  /* 0x0002000c05007388 */ /* 0x000fe80000000800 */
[----:B------:R-:W-:Y:S04]  /*0190*/  STS [R5+0x280], R14 ;  /* 0x0002800e05007388 */ /* 0x000fe80000000800 */
[----:B------:R-:W-:Y:S04]  /*01a0*/  STS [R5+0x300], R16 ;  /* 0x0003001005007388 */ /* 0x000fe80000000800 */
[----:B------:R0:W-:Y:S01]  /*01b0*/  STS [R5+0x380], R18 ;  /* 0x0003801205007388 */ /* 0x0001e20000000800 */
[----:B------:R-:W1:Y:S01]  /*01c0*/  S2UR UR5, SR_CLOCKLO ;  /* 0x00000000000579c3 */ /* 0x000e620000005000 */
[----:B------:R-:W-:-:S07]  /*01d0*/  NOP ;  /* 0x0000000000007918 */ /* 0x000fce0000000000 */
[----:B------:R-:W2:Y:S02]  /*01e0*/  LDC.64 R2, c[0x0][0x380] ;  /* 0x0000e000ff027b82 */ /* 0x000ea40000000a00 */
[----:B--2---:R-:W-:-:S06]  /*01f0*/  IMAD.WIDE R2, R0, 0x4, R2 ;  /* 0x0000000400027825 */ /* 0x004fcc00078e0202 */
[----:B------:R-:W2:Y:S01]  /*0200*/  LDG.E R2, desc[UR6][R2.64] ;  /* 0x0000000602027981 */ /* 0x000ea2000c1e1900 */
[----:B0-----:R-:W0:Y:S03]  /*0210*/  LDC.64 R4, c[0x0][0x390] ;  /* 0x0000e400ff047b82 */ /* 0x001e260000000a00 */
[----:B0-----:R0:W3:Y:S01]  /*0220*/  LDG.E R5, desc[UR6][R4.64] ;  /* 0x0000000604057981 */ /* 0x0010e2000c1e1900 */
[----:B--2---:R-:W-:Y:S01]  /*0230*/  IMAD.SHL.U32 R6, R2, 0x4, RZ ;  /* 0x0000000402067824 */ /* 0x004fe200078e00ff */
[--C-:B------:R-:W-:Y:S02]  /*0240*/  SHF.R.U32.HI R7, RZ, 0x6, R2.reuse ;  /* 0x00000006ff077819 */ /* 0x100fe40000011602 */
[--C-:B------:R-:W-:Y:S02]  /*0250*/  SHF.R.U32.HI R8, RZ, 0xe, R2.reuse ;  /* 0x0000000eff087819 */ /* 0x100fe40000011602 */
[----:B------:R-:W-:-:S02]  /*0260*/  SHF.R.U32.HI R9, RZ, 0x16, R2 ;  /* 0x00000016ff097819 */ /* 0x000fc40000011602 */
[----:B------:R-:W-:Y:S01]  /*0270*/  LOP3.LUT R6, R6, 0x3fc, RZ, 0xc0, !PT ;  /* 0x000003fc06067812 */ /* 0x000fe200078ec0ff */
[----:B------:R-:W2:Y:S01]  /*0280*/  LDC.64 R2, c[0x0][0x388] ;  /* 0x0000e200ff027b82 */ /* 0x000ea20000000a00 */
[----:B------:R-:W-:Y:S02]  /*0290*/  LOP3.LUT R7, R7, 0x3fc, RZ, 0xc0, !PT ;  /* 0x000003fc07077812 */ /* 0x000fe400078ec0ff */
[----:B------:R-:W-:Y:S02]  /*02a0*/  LOP3.LUT R8, R8, 0x3fc, RZ, 0xc0, !PT ;  /* 0x000003fc08087812 */ /* 0x000fe400078ec0ff */
[----:B------:R-:W-:Y:S01]  /*02b0*/  LOP3.LUT R9, R9, 0x3fc, RZ, 0xc0, !PT ;  /* 0x000003fc09097812 */ /* 0x000fe200078ec0ff */
[----:B------:R-:W-:Y:S04]  /*02c0*/  LDS R6, [R6+UR4] ;  /* 0x0000000406067984 */ /* 0x000fe80008000800 */
[----:B------:R-:W-:Y:S04]  /*02d0*/  LDS R7, [R7+UR4] ;  /* 0x0000000407077984 */ /* 0x000fe80008000800 */
[----:B------:R-:W0:Y:S04]  /*02e0*/  LDS R8, [R8+UR4] ;  /* 0x0000000408087984 */ /* 0x000e280008000800 */
[----:B------:R-:W3:Y:S01]  /*02f0*/  LDS R9, [R9+UR4] ;  /* 0x0000000409097984 */ /* 0x000ee20008000800 */
[----:B--2---:R-:W-:Y:S01]  /*0300*/  IMAD.WIDE R2, R0, 0x4, R2 ;  /* 0x0000000400027825 */ /* 0x004fe200078e0202 */
[----:B0-----:R-:W-:-:S04]  /*0310*/  LOP3.LUT R4, R8, R7, R6, 0x96, !PT ;  /* 0x0000000708047212 */ /* 0x001fc800078e9606 */
[----:B---3--:R-:W-:-:S05]  /*0320*/  LOP3.LUT R5, R5, R4, R9, 0x96, !PT ;  /* 0x0000000405057212 */ /* 0x008fca00078e9609 */
[----:B------:R0:W-:Y:S01]  /*0330*/  STG.E desc[UR6][R2.64], R5 ;  /* 0x0000000502007986 */ /* 0x0001e2000c101906 */
[----:B------:R-:W-:Y:S01]  /*0340*/  NOP ;  /* 0x0000000000007918 */ /* 0x000fe20000000000 */
[----:B------:R-:W-:Y:S01]  /*0350*/  CS2R.32 R0, SR_CLOCKLO ;  /* 0x0000000000007805 */ /* 0x000fe20000005000 */
[----:B0-----:R-:W0:Y:S04]  /*0360*/  LDC.64 R2, c[0x0][0x3a0] ;  /* 0x0000e800ff027b82 */ /* 0x001e280000000a00 */
[----:B-1----:R-:W-:-:S05]  /*0370*/  VIADD R5, R0, -UR5 ;  /* 0x8000000500057c36 */ /* 0x002fca0008000000 */
[----:B0-----:R-:W-:Y:S01]  /*0380*/  STG.E desc[UR6][R2.64], R5 ;  /* 0x0000000502007986 */ /* 0x001fe2000c101906 */
[----:B------:R-:W-:Y:S05]  /*0390*/  EXIT ;  /* 0x000000000000794d */ /* 0x000fea0003800000 */
.L_x_0:
[----:B------:R-:W-:-:S00]  /*03a0*/  BRA `(.L_x_0) ;  /* 0xfffffffc00fc7947 */ /* 0x000fc0000383ffff */
[----:B------:R-:W-:-:S00]  /*03b0*/  NOP ;  /* 0x0000000000007918 */ /* 0x000fc00000000000 */
        /* <DEDUP_REMOVED lines=12> */
.L_x_1:


//--------------------- .nv.shared.kernel_sbox_encrypt --------------------------
	.section	.nv.shared.kernel_sbox_encrypt,"aw",@nobits
	.sectionflags	@""
	.align	4
.nv.shared.kernel_sbox_encrypt:
	.zero		2048


//--------------------- .nv.shared.reserved.0     --------------------------
	.section	.nv.shared.reserved.0,"aw",@nobits
	.weak		__nv_reservedSMEM_offset_0_alias
	.size		__nv_reservedSMEM_offset_0_alias, 0, 64
	.other		__nv_reservedSMEM_offset_0_alias,@"STO_CUDA_RESERVED_SHARED STV_DEFAULT"
__nv_reservedSMEM_offset_0_alias:
	.zero		0
	.zero		64


//--------------------- .nv.constant0.kernel_sbox_encrypt --------------------------
	.section	.nv.constant0.kernel_sbox_encrypt,"a",@progbits
	.sectionflags	@""
	.align	4
.nv.constant0.kernel_sbox_encrypt:
	.zero		936


//--------------------- SYMBOLS --------------------------

	.type		.nv.reservedSmem.offset0,@object
	.size		.nv.reservedSmem.offset0,0x4
	.type		.nv.reservedSmem.cap,@object
	.size		.nv.reservedSmem.cap,0x4
